//
// Generated by NVIDIA NVVM Compiler
//
// Compiler Build ID: CL-36424714
// Cuda compilation tools, release 13.0, V13.0.88
// Based on NVVM 20.0.0
//

.version 9.0
.target sm_100
.address_size 64

	// .globl	_Z20scale_uniform_kernelPfiff
// _ZZ20block_reduce_sum_f32ILi64EEffE10reduce_sum has been demoted

.visible .entry _Z20scale_uniform_kernelPfiff(
	.param .u64 .ptr .align 1 _Z20scale_uniform_kernelPfiff_param_0,
	.param .u32 _Z20scale_uniform_kernelPfiff_param_1,
	.param .f32 _Z20scale_uniform_kernelPfiff_param_2,
	.param .f32 _Z20scale_uniform_kernelPfiff_param_3
)
{
	.reg .pred 	%p<2>;
	.reg .b32 	%r<6>;
	.reg .b32 	%f<6>;
	.reg .b64 	%rd<5>;

	ld.param.u64 	%rd1, [_Z20scale_uniform_kernelPfiff_param_0];
	ld.param.u32 	%r2, [_Z20scale_uniform_kernelPfiff_param_1];
	ld.param.f32 	%f1, [_Z20scale_uniform_kernelPfiff_param_2];
	ld.param.f32 	%f2, [_Z20scale_uniform_kernelPfiff_param_3];
	mov.u32 	%r3, %ctaid.x;
	mov.u32 	%r4, %ntid.x;
	mov.u32 	%r5, %tid.x;
	mad.lo.s32 	%r1, %r3, %r4, %r5;
	setp.ge.s32 	%p1, %r1, %r2;
	@%p1 bra 	$L__BB0_2;
	cvta.to.global.u64 	%rd2, %rd1;
	mul.wide.s32 	%rd3, %r1, 4;
	add.s64 	%rd4, %rd2, %rd3;
	ld.global.f32 	%f3, [%rd4];
	sub.f32 	%f4, %f2, %f1;
	fma.rn.f32 	%f5, %f4, %f3, %f1;
	st.global.f32 	[%rd4], %f5;
$L__BB0_2:
	ret;

}
	// .globl	_Z30softmax_f32x4_per_token_kernelILi64EEvPfS0_i
.visible .entry _Z30softmax_f32x4_per_token_kernelILi64EEvPfS0_i(
	.param .u64 .ptr .align 1 _Z30softmax_f32x4_per_token_kernelILi64EEvPfS0_i_param_0,
	.param .u64 .ptr .align 1 _Z30softmax_f32x4_per_token_kernelILi64EEvPfS0_i_param_1,
	.param .u32 _Z30softmax_f32x4_per_token_kernelILi64EEvPfS0_i_param_2
)
{
	.reg .pred 	%p<15>;
	.reg .b32 	%r<39>;
	.reg .b32 	%f<89>;
	.reg .b64 	%rd<9>;
	// demoted variable
	.shared .align 4 .b8 _ZZ20block_reduce_sum_f32ILi64EEffE10reduce_sum[8];
	ld.param.u64 	%rd3, [_Z30softmax_f32x4_per_token_kernelILi64EEvPfS0_i_param_0];
	ld.param.u64 	%rd2, [_Z30softmax_f32x4_per_token_kernelILi64EEvPfS0_i_param_1];
	ld.param.u32 	%r6, [_Z30softmax_f32x4_per_token_kernelILi64EEvPfS0_i_param_2];
	cvta.to.global.u64 	%rd4, %rd3;
	mov.u32 	%r1, %tid.x;
	mov.u32 	%r7, %ctaid.x;
	mov.u32 	%r8, %ntid.x;
	mad.lo.s32 	%r9, %r7, %r8, %r1;
	shl.b32 	%r2, %r9, 2;
	mul.wide.s32 	%rd5, %r2, 4;
	add.s64 	%rd1, %rd4, %rd5;
	ld.global.f32 	%f1, [%rd1+4];
	ld.global.v2.f32 	{%f3, %f2}, [%rd1+8];
	setp.ge.s32 	%p1, %r2, %r6;
	mov.f32 	%f84, 0f00000000;
	@%p1 bra 	$L__BB1_2;
	ld.global.f32 	%f16, [%rd1];
	fma.rn.f32 	%f17, %f16, 0f3BBB989D, 0f3F000000;
	cvt.sat.f32.f32 	%f18, %f17;
	mov.f32 	%f19, 0f4B400001;
	mov.f32 	%f20, 0f437C0000;
	fma.rm.f32 	%f21, %f18, %f20, %f19;
	add.f32 	%f22, %f21, 0fCB40007F;
	neg.f32 	%f23, %f22;
	fma.rn.f32 	%f24, %f16, 0f3FB8AA3B, %f23;
	fma.rn.f32 	%f25, %f16, 0f32A57060, %f24;
	mov.b32 	%r10, %f21;
	shl.b32 	%r11, %r10, 23;
	mov.b32 	%f26, %r11;
	ex2.approx.ftz.f32 	%f27, %f25;
	mul.f32 	%f84, %f27, %f26;
$L__BB1_2:
	add.s32 	%r12, %r2, 1;
	setp.ge.s32 	%p2, %r12, %r6;
	mov.f32 	%f85, 0f00000000;
	@%p2 bra 	$L__BB1_4;
	fma.rn.f32 	%f29, %f1, 0f3BBB989D, 0f3F000000;
	cvt.sat.f32.f32 	%f30, %f29;
	mov.f32 	%f31, 0f4B400001;
	mov.f32 	%f32, 0f437C0000;
	fma.rm.f32 	%f33, %f30, %f32, %f31;
	add.f32 	%f34, %f33, 0fCB40007F;
	neg.f32 	%f35, %f34;
	fma.rn.f32 	%f36, %f1, 0f3FB8AA3B, %f35;
	fma.rn.f32 	%f37, %f1, 0f32A57060, %f36;
	mov.b32 	%r13, %f33;
	shl.b32 	%r14, %r13, 23;
	mov.b32 	%f38, %r14;
	ex2.approx.ftz.f32 	%f39, %f37;
	mul.f32 	%f85, %f39, %f38;
$L__BB1_4:
	add.s32 	%r15, %r2, 2;
	setp.ge.s32 	%p3, %r15, %r6;
	mov.f32 	%f86, 0f00000000;
	@%p3 bra 	$L__BB1_6;
	fma.rn.f32 	%f41, %f3, 0f3BBB989D, 0f3F000000;
	cvt.sat.f32.f32 	%f42, %f41;
	mov.f32 	%f43, 0f4B400001;
	mov.f32 	%f44, 0f437C0000;
	fma.rm.f32 	%f45, %f42, %f44, %f43;
	add.f32 	%f46, %f45, 0fCB40007F;
	neg.f32 	%f47, %f46;
	fma.rn.f32 	%f48, %f3, 0f3FB8AA3B, %f47;
	fma.rn.f32 	%f49, %f3, 0f32A57060, %f48;
	mov.b32 	%r16, %f45;
	shl.b32 	%r17, %r16, 23;
	mov.b32 	%f50, %r17;
	ex2.approx.ftz.f32 	%f51, %f49;
	mul.f32 	%f86, %f51, %f50;
$L__BB1_6:
	add.s32 	%r3, %r2, 3;
	setp.ge.s32 	%p4, %r3, %r6;
	mov.f32 	%f87, 0f00000000;
	@%p4 bra 	$L__BB1_8;
	fma.rn.f32 	%f53, %f2, 0f3BBB989D, 0f3F000000;
	cvt.sat.f32.f32 	%f54, %f53;
	mov.f32 	%f55, 0f4B400001;
	mov.f32 	%f56, 0f437C0000;
	fma.rm.f32 	%f57, %f54, %f56, %f55;
	add.f32 	%f58, %f57, 0fCB40007F;
	neg.f32 	%f59, %f58;
	fma.rn.f32 	%f60, %f2, 0f3FB8AA3B, %f59;
	fma.rn.f32 	%f61, %f2, 0f32A57060, %f60;
	mov.b32 	%r18, %f57;
	shl.b32 	%r19, %r18, 23;
	mov.b32 	%f62, %r19;
	ex2.approx.ftz.f32 	%f63, %f61;
	mul.f32 	%f87, %f63, %f62;
$L__BB1_8:
	add.f32 	%f64, %f84, %f85;
	add.f32 	%f65, %f64, %f86;
	add.f32 	%f66, %f65, %f87;
	and.b32  	%r4, %r1, 31;
	mov.b32 	%r20, %f66;
	shfl.sync.bfly.b32	%r21|%p5, %r20, 16, 31, -1;
	mov.b32 	%f67, %r21;
	add.f32 	%f68, %f66, %f67;
	mov.b32 	%r22, %f68;
	shfl.sync.bfly.b32	%r23|%p6, %r22, 8, 31, -1;
	mov.b32 	%f69, %r23;
	add.f32 	%f70, %f68, %f69;
	mov.b32 	%r24, %f70;
	shfl.sync.bfly.b32	%r25|%p7, %r24, 4, 31, -1;
	mov.b32 	%f71, %r25;
	add.f32 	%f72, %f70, %f71;
	mov.b32 	%r26, %f72;
	shfl.sync.bfly.b32	%r27|%p8, %r26, 2, 31, -1;
	mov.b32 	%f73, %r27;
	add.f32 	%f74, %f72, %f73;
	mov.b32 	%r28, %f74;
	shfl.sync.bfly.b32	%r29|%p9, %r28, 1, 31, -1;
	mov.b32 	%f75, %r29;
	add.f32 	%f12, %f74, %f75;
	setp.ne.s32 	%p10, %r4, 0;
	@%p10 bra 	$L__BB1_10;
	shr.u32 	%r30, %r1, 3;
	mov.u32 	%r31, _ZZ20block_reduce_sum_f32ILi64EEffE10reduce_sum;
	add.s32 	%r32, %r31, %r30;
	st.shared.f32 	[%r32], %f12;
$L__BB1_10:
	bar.sync 	0;
	setp.gt.u32 	%p11, %r4, 1;
	mov.f32 	%f88, 0f00000000;
	@%p11 bra 	$L__BB1_12;
	shl.b32 	%r33, %r4, 2;
	mov.u32 	%r34, _ZZ20block_reduce_sum_f32ILi64EEffE10reduce_sum;
	add.s32 	%r35, %r34, %r33;
	ld.shared.f32 	%f88, [%r35];
$L__BB1_12:
	setp.ge.s32 	%p12, %r3, %r6;
	mov.b32 	%r36, %f88;
	shfl.sync.bfly.b32	%r37|%p13, %r36, 1, 31, -1;
	mov.b32 	%f77, %r37;
	add.f32 	%f78, %f88, %f77;
	mov.b32 	%r38, %f78;
	shfl.sync.idx.b32	%r5|%p14, %r38, 0, 31, -1;
	@%p12 bra 	$L__BB1_14;
	mov.b32 	%f79, %r5;
	div.rn.f32 	%f80, %f84, %f79;
	div.rn.f32 	%f81, %f85, %f79;
	div.rn.f32 	%f82, %f86, %f79;
	div.rn.f32 	%f83, %f87, %f79;
	cvta.to.global.u64 	%rd6, %rd2;
	add.s64 	%rd8, %rd6, %rd5;
	st.global.v4.f32 	[%rd8], {%f80, %f81, %f82, %f83};
$L__BB1_14:
	ret;

}


// ===== COMPILED SASS (sm_100) =====

	.target	sm_100

	.elftype	@"ET_EXEC"


//--------------------- .note.nv.tkinfo           --------------------------
	.section	.note.nv.tkinfo,"",@"SHT_NOTE"
	.sectionflags	@"SHF_NOTE_NV_TKINFO"
	.tkinfo
        /*0018*/ 	.word	0x00000002
        /*0030*/ 	.string	""
        /*0030*/ 	.string	"ptxas"
        /*0030*/ 	.string	"Cuda compilation tools, release 13.0, V13.0.88"
        /*0030*/ 	.string	"Build cuda_13.0.r13.0/compiler.36424714_0"
        /*0030*/ 	.string	"-arch sm_100 -m 64 "



//--------------------- .note.nv.cuinfo           --------------------------
	.section	.note.nv.cuinfo,"",@"SHT_NOTE"
	.sectionflags	@"SHF_NOTE_NV_CUINFO"
        /*0018*/ 	.short	0x0002
        /*001a*/ 	.short	0x0064
        /*001c*/ 	.short	0x0082
	.zero		2


//--------------------- .nv.info                  --------------------------
	.section	.nv.info,"",@"SHT_CUDA_INFO"
	.align	4


	//----- nvinfo : EIATTR_REGCOUNT
	.align		4
        /*0000*/ 	.byte	0x04, 0x2f
        /*0002*/ 	.short	(.L_1 - .L_0)
	.align		4
.L_0:
        /*0004*/ 	.word	index@(_Z20scale_uniform_kernelPfiff)
        /*0008*/ 	.word	0x0000000a


	//----- nvinfo : EIATTR_FRAME_SIZE
	.align		4
.L_1:
        /*000c*/ 	.byte	0x04, 0x11
        /*000e*/ 	.short	(.L_3 - .L_2)
	.align		4
.L_2:
        /*0010*/ 	.word	index@(_Z20scale_uniform_kernelPfiff)
        /*0014*/ 	.word	0x00000000


	//----- nvinfo : EIATTR_REGCOUNT
	.align		4
.L_3:
        /*0018*/ 	.byte	0x04, 0x2f
        /*001a*/ 	.short	(.L_5 - .L_4)
	.align		4
.L_4:
        /*001c*/ 	.word	index@(_Z30softmax_f32x4_per_token_kernelILi64EEvPfS0_i)
        /*0020*/ 	.word	0x00000015


	//----- nvinfo : EIATTR_FRAME_SIZE
	.align		4
.L_5:
        /*0024*/ 	.byte	0x04, 0x11
        /*0026*/ 	.short	(.L_7 - .L_6)
	.align		4
.L_6:
        /*0028*/ 	.word	index@($__internal_0_$__cuda_sm3x_div_rn_noftz_f32_slowpath)
        /*002c*/ 	.word	0x00000000


	//----- nvinfo : EIATTR_FRAME_SIZE
	.align		4
.L_7:
        /*0030*/ 	.byte	0x04, 0x11
        /*0032*/ 	.short	(.L_9 - .L_8)
	.align		4
.L_8:
        /*0034*/ 	.word	index@(_Z30softmax_f32x4_per_token_kernelILi64EEvPfS0_i)
        /*0038*/ 	.word	0x00000000


	//----- nvinfo : EIATTR_MIN_STACK_SIZE
	.align		4
.L_9:
        /*003c*/ 	.byte	0x04, 0x12
        /*003e*/ 	.short	(.L_11 - .L_10)
	.align		4
.L_10:
        /*0040*/ 	.word	index@(_Z30softmax_f32x4_per_token_kernelILi64EEvPfS0_i)
        /*0044*/ 	.word	0x00000000


	//----- nvinfo : EIATTR_MIN_STACK_SIZE
	.align		4
.L_11:
        /*0048*/ 	.byte	0x04, 0x12
        /*004a*/ 	.short	(.L_13 - .L_12)
	.align		4
.L_12:
        /*004c*/ 	.word	index@(_Z20scale_uniform_kernelPfiff)
        /*0050*/ 	.word	0x00000000
.L_13:


//--------------------- .nv.compat                --------------------------
	.section	.nv.compat,"",@"SHT_CUDA_COMPAT_INFO"
	.align	4
        /*0000*/ 	.byte	0x02, 0x09, 0x00, 0x00, 0x02, 0x02, 0x01, 0x00, 0x02, 0x05, 0x05, 0x00, 0x03, 0x07, 0x01, 0x01
        /*0010*/ 	.byte	0x02, 0x03, 0x00, 0x00, 0x02, 0x06, 0x01, 0x00, 0x04, 0x0b, 0x08, 0x00, 0x01, 0x00, 0x00, 0x00
        /*0020*/ 	.byte	0x00, 0x00, 0x00, 0x00


//--------------------- .nv.info._Z30softmax_f32x4_per_token_kernelILi64EEvPfS0_i --------------------------
	.section	.nv.info._Z30softmax_f32x4_per_token_kernelILi64EEvPfS0_i,"",@"SHT_CUDA_INFO"
	.sectionflags	@""
	.align	4


	//----- nvinfo : EIATTR_CUDA_API_VERSION
	.align		4
        /*0000*/ 	.byte	0x04, 0x37
        /*0002*/ 	.short	(.L_15 - .L_14)
.L_14:
        /*0004*/ 	.word	0x00000082


	//----- nvinfo : EIATTR_KPARAM_INFO
	.align		4
.L_15:
        /*0008*/ 	.byte	0x04, 0x17
        /*000a*/ 	.short	(.L_17 - .L_16)
.L_16:
        /*000c*/ 	.word	0x00000000
        /*0010*/ 	.short	0x0002
        /*0012*/ 	.short	0x0010
        /*0014*/ 	.byte	0x00, 0xf0, 0x11, 0x00


	//----- nvinfo : EIATTR_KPARAM_INFO
	.align		4
.L_17:
        /*0018*/ 	.byte	0x04, 0x17
        /*001a*/ 	.short	(.L_19 - .L_18)
.L_18:
        /*001c*/ 	.word	0x00000000
        /*0020*/ 	.short	0x0001
        /*0022*/ 	.short	0x0008
        /*0024*/ 	.byte	0x00, 0xf5, 0x21, 0x00


	//----- nvinfo : EIATTR_KPARAM_INFO
	.align		4
.L_19:
        /*0028*/ 	.byte	0x04, 0x17
        /*002a*/ 	.short	(.L_21 - .L_20)
.L_20:
        /*002c*/ 	.word	0x00000000
        /*0030*/ 	.short	0x0000
        /*0032*/ 	.short	0x0000
        /*0034*/ 	.byte	0x00, 0xf5, 0x21, 0x00


	//----- nvinfo : EIATTR_SPARSE_MMA_MASK
	.align		4
.L_21:
        /*0038*/ 	.byte	0x03, 0x50
        /*003a*/ 	.short	0x0000


	//----- nvinfo : EIATTR_MAXREG_COUNT
	.align		4
        /*003c*/ 	.byte	0x03, 0x1b
        /*003e*/ 	.short	0x00ff


	//----- nvinfo : EIATTR_NUM_BARRIERS
	.align		4
        /*0040*/ 	.byte	0x02, 0x4c
        /*0042*/ 	.byte	0x01
	.zero		1


	//----- nvinfo : EIATTR_MERCURY_ISA_VERSION
	.align		4
        /*0044*/ 	.byte	0x03, 0x5f
        /*0046*/ 	.short	0x0101


	//----- nvinfo : EIATTR_COOP_GROUP_MASK_REGIDS
	.align		4
        /*0048*/ 	.byte	0x04, 0x29
        /*004a*/ 	.short	(.L_23 - .L_22)


	//   ....[0]....
.L_22:
        /*004c*/ 	.word	0xffffffff


	//   ....[1]....
        /*0050*/ 	.word	0xffffffff


	//   ....[2]....
        /*0054*/ 	.word	0xffffffff


	//   ....[3]....
        /*0058*/ 	.word	0xffffffff


	//   ....[4]....
        /*005c*/ 	.word	0xffffffff


	//   ....[5]....
        /*0060*/ 	.word	0xffffffff


	//   ....[6]....
        /*0064*/ 	.word	0xffffffff


	//----- nvinfo : EIATTR_COOP_GROUP_INSTR_OFFSETS
	.align		4
.L_23:
        /*0068*/ 	.byte	0x04, 0x28
        /*006a*/ 	.short	(.L_25 - .L_24)


	//   ....[0]....
.L_24:
        /*006c*/ 	.word	0x000004e0


	//   ....[1]....
        /*0070*/ 	.word	0x00000500


	//   ....[2]....
        /*0074*/ 	.word	0x00000520


	//   ....[3]....
        /*0078*/ 	.word	0x00000550


	//   ....[4]....
        /*007c*/ 	.word	0x000005c0


	//   ....[5]....
        /*0080*/ 	.word	0x00000660


	//   ....[6]....
        /*0084*/ 	.word	0x00000680


	//----- nvinfo : EIATTR_VRC_CTA_INIT_COUNT
	.align		4
.L_25:
        /*0088*/ 	.byte	0x02, 0x4a
	.zero		1
	.zero		1


	//----- nvinfo : EIATTR_EXIT_INSTR_OFFSETS
	.align		4
        /*008c*/ 	.byte	0x04, 0x1c
        /*008e*/ 	.short	(.L_27 - .L_26)


	//   ....[0]....
.L_26:
        /*0090*/ 	.word	0x00000690


	//   ....[1]....
        /*0094*/ 	.word	0x00000a90


	//----- nvinfo : EIATTR_CRS_STACK_SIZE
	.align		4
.L_27:
        /*0098*/ 	.byte	0x04, 0x1e
        /*009a*/ 	.short	(.L_29 - .L_28)
.L_28:
        /*009c*/ 	.word	0x00000000


	//----- nvinfo : EIATTR_CBANK_PARAM_SIZE
	.align		4
.L_29:
        /*00a0*/ 	.byte	0x03, 0x19
        /*00a2*/ 	.short	0x0014


	//----- nvinfo : EIATTR_PARAM_CBANK
	.align		4
        /*00a4*/ 	.byte	0x04, 0x0a
        /*00a6*/ 	.short	(.L_31 - .L_30)
	.align		4
.L_30:
        /*00a8*/ 	.word	index@(.nv.constant0._Z30softmax_f32x4_per_token_kernelILi64EEvPfS0_i)
        /*00ac*/ 	.short	0x0380
        /*00ae*/ 	.short	0x0014


	//----- nvinfo : EIATTR_SW_WAR
	.align		4
.L_31:
        /*00b0*/ 	.byte	0x04, 0x36
        /*00b2*/ 	.short	(.L_33 - .L_32)
.L_32:
        /*00b4*/ 	.word	0x00000008
.L_33:


//--------------------- .nv.info._Z20scale_uniform_kernelPfiff --------------------------
	.section	.nv.info._Z20scale_uniform_kernelPfiff,"",@"SHT_CUDA_INFO"
	.sectionflags	@""
	.align	4


	//----- nvinfo : EIATTR_CUDA_API_VERSION
	.align		4
        /*0000*/ 	.byte	0x04, 0x37
        /*0002*/ 	.short	(.L_35 - .L_34)
.L_34:
        /*0004*/ 	.word	0x00000082


	//----- nvinfo : EIATTR_KPARAM_INFO
	.align		4
.L_35:
        /*0008*/ 	.byte	0x04, 0x17
        /*000a*/ 	.short	(.L_37 - .L_36)
.L_36:
        /*000c*/ 	.word	0x00000000
        /*0010*/ 	.short	0x0003
        /*0012*/ 	.short	0x0010
        /*0014*/ 	.byte	0x00, 0xf0, 0x11, 0x00


	//----- nvinfo : EIATTR_KPARAM_INFO
	.align		4
.L_37:
        /*0018*/ 	.byte	0x04, 0x17
        /*001a*/ 	.short	(.L_39 - .L_38)
.L_38:
        /*001c*/ 	.word	0x00000000
        /*0020*/ 	.short	0x0002
        /*0022*/ 	.short	0x000c
        /*0024*/ 	.byte	0x00, 0xf0, 0x11, 0x00


	//----- nvinfo : EIATTR_KPARAM_INFO
	.align		4
.L_39:
        /*0028*/ 	.byte	0x04, 0x17
        /*002a*/ 	.short	(.L_41 - .L_40)
.L_40:
        /*002c*/ 	.word	0x00000000
        /*0030*/ 	.short	0x0001
        /*0032*/ 	.short	0x0008
        /*0034*/ 	.byte	0x00, 0xf0, 0x11, 0x00


	//----- nvinfo : EIATTR_KPARAM_INFO
	.align		4
.L_41:
        /*0038*/ 	.byte	0x04, 0x17
        /*003a*/ 	.short	(.L_43 - .L_42)
.L_42:
        /*003c*/ 	.word	0x00000000
        /*0040*/ 	.short	0x0000
        /*0042*/ 	.short	0x0000
        /*0044*/ 	.byte	0x00, 0xf5, 0x21, 0x00


	//----- nvinfo : EIATTR_SPARSE_MMA_MASK
	.align		4
.L_43:
        /*0048*/ 	.byte	0x03, 0x50
        /*004a*/ 	.short	0x0000


	//----- nvinfo : EIATTR_MAXREG_COUNT
	.align		4
        /*004c*/ 	.byte	0x03, 0x1b
        /*004e*/ 	.short	0x00ff


	//----- nvinfo : EIATTR_MERCURY_ISA_VERSION
	.align		4
        /*0050*/ 	.byte	0x03, 0x5f
        /*0052*/ 	.short	0x0101


	//----- nvinfo : EIATTR_VRC_CTA_INIT_COUNT
	.align		4
        /*0054*/ 	.byte	0x02, 0x4a
	.zero		1
	.zero		1


	//----- nvinfo : EIATTR_EXIT_INSTR_OFFSETS
	.align		4
        /*0058*/ 	.byte	0x04, 0x1c
        /*005a*/ 	.short	(.L_45 - .L_44)


	//   ....[0]....
.L_44:
        /*005c*/ 	.word	0x00000070


	//   ....[1]....
        /*0060*/ 	.word	0x00000110


	//----- nvinfo : EIATTR_CBANK_PARAM_SIZE
	.align		4
.L_45:
        /*0064*/ 	.byte	0x03, 0x19
        /*0066*/ 	.short	0x0014


	//----- nvinfo : EIATTR_PARAM_CBANK
	.align		4
        /*0068*/ 	.byte	0x04, 0x0a
        /*006a*/ 	.short	(.L_47 - .L_46)
	.align		4
.L_46:
        /*006c*/ 	.word	index@(.nv.constant0._Z20scale_uniform_kernelPfiff)
        /*0070*/ 	.short	0x0380
        /*0072*/ 	.short	0x0014


	//----- nvinfo : EIATTR_SW_WAR
	.align		4
.L_47:
        /*0074*/ 	.byte	0x04, 0x36
        /*0076*/ 	.short	(.L_49 - .L_48)
.L_48:
        /*0078*/ 	.word	0x00000008
.L_49:


//--------------------- .nv.callgraph             --------------------------
	.section	.nv.callgraph,"",@"SHT_CUDA_CALLGRAPH"
	.align	4
	.sectionentsize	8
	.align		4
        /*0000*/ 	.word	0x00000000
	.align		4
        /*0004*/ 	.word	0xffffffff
	.align		4
        /*0008*/ 	.word	0x00000000
	.align		4
        /*000c*/ 	.word	0xfffffffe
	.align		4
        /*0010*/ 	.word	0x00000000
	.align		4
        /*0014*/ 	.word	0xfffffffd
	.align		4
        /*0018*/ 	.word	0x00000000
	.align		4
        /*001c*/ 	.word	0xfffffffc


//--------------------- .text._Z30softmax_f32x4_per_token_kernelILi64EEvPfS0_i --------------------------
	.section	.text._Z30softmax_f32x4_per_token_kernelILi64EEvPfS0_i,"ax",@progbits
	.align	128
        .global         _Z30softmax_f32x4_per_token_kernelILi64EEvPfS0_i
        .type           _Z30softmax_f32x4_per_token_kernelILi64EEvPfS0_i,@function
        .size           _Z30softmax_f32x4_per_token_kernelILi64EEvPfS0_i,(.L_x_29 - _Z30softmax_f32x4_per_token_kernelILi64EEvPfS0_i)
        .other          _Z30softmax_f32x4_per_token_kernelILi64EEvPfS0_i,@"STO_CUDA_ENTRY STV_DEFAULT"
_Z30softmax_f32x4_per_token_kernelILi64EEvPfS0_i:
.text._Z30softmax_f32x4_per_token_kernelILi64EEvPfS0_i:
[----:B------:R-:W-:Y:S01]  /*0000*/  LDC R1, c[0x0][0x37c] ;  /* 0x0000df00ff017b82 */ /* 0x000fe20000000800 */
[----:B------:R-:W0:Y:S07]  /*0010*/  S2R R0, SR_TID.X ;  /* 0x0000000000007919 */ /* 0x000e2e0000002100 */
[----:B------:R-:W0:Y:S01]  /*0020*/  S2UR UR4, SR_CTAID.X ;  /* 0x00000000000479c3 */ /* 0x000e220000002500 */
[----:B------:R-:W1:Y:S07]  /*0030*/  LDCU UR6, c[0x0][0x390] ;  /* 0x00007200ff0677ac */ /* 0x000e6e0008000800 */
[----:B------:R-:W0:Y:S08]  /*0040*/  LDC R3, c[0x0][0x360] ;  /* 0x0000d800ff037b82 */ /* 0x000e300000000800 */
[----:B------:R-:W2:Y:S01]  /*0050*/  LDC.64 R4, c[0x0][0x380] ;  /* 0x0000e000ff047b82 */ /* 0x000ea20000000a00 */
[----:B0-----:R-:W-:Y:S01]  /*0060*/  IMAD R2, R3, UR4, R0 ;  /* 0x0000000403027c24 */ /* 0x001fe2000f8e0200 */
[----:B------:R-:W0:Y:S04]  /*0070*/  LDCU.64 UR4, c[0x0][0x358] ;  /* 0x00006b00ff0477ac */ /* 0x000e280008000a00 */
[----:B------:R-:W-:-:S04]  /*0080*/  SHF.L.U32 R2, R2, 0x2, RZ ;  /* 0x0000000202027819 */ /* 0x000fc800000006ff */
[C---:B------:R-:W-:Y:S01]  /*0090*/  IADD3 R6, PT, PT, R2.reuse, 0x2, RZ ;  /* 0x0000000202067810 */ /* 0x040fe20007ffe0ff */
[C---:B------:R-:W-:Y:S01]  /*00a0*/  VIADD R7, R2.reuse, 0x3 ;  /* 0x0000000302077836 */ /* 0x040fe20000000000 */
[C---:B-1----:R-:W-:Y:S01]  /*00b0*/  ISETP.GE.AND P1, PT, R2.reuse, UR6, PT ;  /* 0x0000000602007c0c */ /* 0x042fe2000bf26270 */
[----:B--2---:R-:W-:Y:S01]  /*00c0*/  IMAD.WIDE R4, R2, 0x4, R4 ;  /* 0x0000000402047825 */ /* 0x004fe200078e0204 */
[----:B------:R-:W-:Y:S02]  /*00d0*/  ISETP.GE.AND P3, PT, R6, UR6, PT ;  /* 0x0000000606007c0c */ /* 0x000fe4000bf66270 */
[----:B------:R-:W-:Y:S01]  /*00e0*/  ISETP.GE.AND P0, PT, R7, UR6, PT ;  /* 0x0000000607007c0c */ /* 0x000fe2000bf06270 */
[----:B------:R-:W-:Y:S01]  /*00f0*/  VIADD R3, R2, 0x1 ;  /* 0x0000000102037836 */ /* 0x000fe20000000000 */
[----:B0-----:R0:W5:Y:S01]  /*0100*/  LDG.E.64 R6, desc[UR4][R4.64] ;  /* 0x0000000404067981 */ /* 0x001162000c1e1b00 */
[----:B------:R-:W-:Y:S03]  /*0110*/  BSSY.RECONVERGENT B0, `(.L_x_0) ;  /* 0x000000e000007945 */ /* 0x000fe60003800200 */
[----:B------:R-:W-:Y:S01]  /*0120*/  ISETP.GE.AND P2, PT, R3, UR6, PT ;  /* 0x0000000603007c0c */ /* 0x000fe2000bf46270 */
[----:B------:R-:W-:-:S02]  /*0130*/  HFMA2 R3, -RZ, RZ, 0, 0 ;  /* 0x00000000ff037431 */ /* 0x000fc400000001ff */
[----:B------:R-:W-:Y:S10]  /*0140*/  @P1 BRA `(.L_x_1) ;  /* 0x0000000000281947 */ /* 0x000ff40003800000 */
[----:B------:R-:W-:Y:S01]  /*0150*/  IMAD.MOV.U32 R3, RZ, RZ, 0x3bbb989d ;  /* 0x3bbb989dff037424 */ /* 0x000fe200078e00ff */
[----:B------:R-:W-:-:S03]  /*0160*/  MOV R8, 0x437c0000 ;  /* 0x437c000000087802 */ /* 0x000fc60000000f00 */
[----:B-----5:R-:W-:-:S04]  /*0170*/  FFMA.SAT R3, R3, R6, 0.5 ;  /* 0x3f00000003037423 */ /* 0x020fc80000002006 */
[----:B------:R-:W-:-:S04]  /*0180*/  FFMA.RM R3, R3, R8, 12582913 ;  /* 0x4b40000103037423 */ /* 0x000fc80000004008 */
[C---:B------:R-:W-:Y:S01]  /*0190*/  FADD R9, R3.reuse, -12583039 ;  /* 0xcb40007f03097421 */ /* 0x040fe20000000000 */
[----:B------:R-:W-:-:S03]  /*01a0*/  IMAD.SHL.U32 R3, R3, 0x800000, RZ ;  /* 0x0080000003037824 */ /* 0x000fc600078e00ff */
[----:B------:R-:W-:-:S04]  /*01b0*/  FFMA R9, R6, 1.4426950216293334961, -R9 ;  /* 0x3fb8aa3b06097823 */ /* 0x000fc80000000809 */
[----:B------:R-:W-:-:S04]  /*01c0*/  FFMA R9, R6, 1.925963033500011079e-08, R9 ;  /* 0x32a5706006097823 */ /* 0x000fc80000000009 */
[----:B------:R-:W1:Y:S02]  /*01d0*/  MUFU.EX2 R6, R9 ;  /* 0x0000000900067308 */ /* 0x000e640000000800 */
[----:B-1----:R-:W-:-:S07]  /*01e0*/  FMUL R3, R3, R6 ;  /* 0x0000000603037220 */ /* 0x002fce0000400000 */
.L_x_1:
[----:B------:R-:W-:Y:S05]  /*01f0*/  BSYNC.RECONVERGENT B0 ;  /* 0x0000000000007941 */ /* 0x000fea0003800200 */
.L_x_0:
[----:B------:R-:W-:Y:S01]  /*0200*/  BSSY.RECONVERGENT B0, `(.L_x_2) ;  /* 0x000000d000007945 */ /* 0x000fe20003800200 */
[----:B------:R-:W-:-:S03]  /*0210*/  MOV R9, RZ ;  /* 0x000000ff00097202 */ /* 0x000fc60000000f00 */
[----:B------:R-:W-:Y:S05]  /*0220*/  @P2 BRA `(.L_x_3) ;  /* 0x0000000000282947 */ /* 0x000fea0003800000 */
[----:B------:R-:W-:Y:S02]  /*0230*/  HFMA2 R9, -RZ, RZ, 3.7421875, 0 ;  /* 0x437c0000ff097431 */ /* 0x000fe400000001ff */
[----:B-----5:R-:W-:-:S04]  /*0240*/  IMAD.MOV.U32 R6, RZ, RZ, 0x3bbb989d ;  /* 0x3bbb989dff067424 */ /* 0x020fc800078e00ff */
[----:B------:R-:W-:-:S04]  /*0250*/  FFMA.SAT R6, R7, R6, 0.5 ;  /* 0x3f00000007067423 */ /* 0x000fc80000002006 */
[----:B------:R-:W-:-:S04]  /*0260*/  FFMA.RM R6, R6, R9, 12582913 ;  /* 0x4b40000106067423 */ /* 0x000fc80000004009 */
[C---:B------:R-:W-:Y:S01]  /*0270*/  FADD R8, R6.reuse, -12583039 ;  /* 0xcb40007f06087421 */ /* 0x040fe20000000000 */
[----:B------:R-:W-:-:S03]  /*0280*/  IMAD.SHL.U32 R6, R6, 0x800000, RZ ;  /* 0x0080000006067824 */ /* 0x000fc600078e00ff */
[----:B------:R-:W-:-:S04]  /*0290*/  FFMA R8, R7, 1.4426950216293334961, -R8 ;  /* 0x3fb8aa3b07087823 */ /* 0x000fc80000000808 */
[----:B------:R-:W-:-:S04]  /*02a0*/  FFMA R8, R7, 1.925963033500011079e-08, R8 ;  /* 0x32a5706007087823 */ /* 0x000fc80000000008 */
[----:B------:R-:W1:Y:S02]  /*02b0*/  MUFU.EX2 R9, R8 ;  /* 0x0000000800097308 */ /* 0x000e640000000800 */
[----:B-1----:R-:W-:-:S07]  /*02c0*/  FMUL R9, R6, R9 ;  /* 0x0000000906097220 */ /* 0x002fce0000400000 */
.L_x_3:
[----:B------:R-:W-:Y:S05]  /*02d0*/  BSYNC.RECONVERGENT B0 ;  /* 0x0000000000007941 */ /* 0x000fea0003800200 */
.L_x_2:
[----:B0-----:R-:W5:Y:S01]  /*02e0*/  LDG.E.64 R4, desc[UR4][R4.64+0x8] ;  /* 0x0000080404047981 */ /* 0x001f62000c1e1b00 */
[----:B------:R-:W-:Y:S01]  /*02f0*/  BSSY.RECONVERGENT B0, `(.L_x_4) ;  /* 0x000000e000007945 */ /* 0x000fe20003800200 */
[----:B-----5:R-:W-:Y:S01]  /*0300*/  MOV R7, RZ ;  /* 0x000000ff00077202 */ /* 0x020fe20000000f00 */
[----:B------:R-:W-:Y:S02]  /*0310*/  IMAD.MOV.U32 R8, RZ, RZ, RZ ;  /* 0x000000ffff087224 */ /* 0x000fe400078e00ff */
[----:B------:R-:W-:Y:S05]  /*0320*/  @P3 BRA `(.L_x_5) ;  /* 0x0000000000283947 */ /* 0x000fea0003800000 */
[----:B------:R-:W-:Y:S02]  /*0330*/  HFMA2 R7, -RZ, RZ, 0.96630859375, -0.0022525787353515625 ;  /* 0x3bbb989dff077431 */ /* 0x000fe400000001ff */
[----:B------:R-:W-:-:S03]  /*0340*/  IMAD.MOV.U32 R11, RZ, RZ, 0x437c0000 ;  /* 0x437c0000ff0b7424 */ /* 0x000fc600078e00ff */
[----:B------:R-:W-:-:S04]  /*0350*/  FFMA.SAT R6, R4, R7, 0.5 ;  /* 0x3f00000004067423 */ /* 0x000fc80000002007 */
[----:B------:R-:W-:-:S04]  /*0360*/  FFMA.RM R6, R6, R11, 12582913 ;  /* 0x4b40000106067423 */ /* 0x000fc8000000400b */
[C---:B------:R-:W-:Y:S01]  /*0370*/  FADD R7, R6.reuse, -12583039 ;  /* 0xcb40007f06077421 */ /* 0x040fe20000000000 */
[----:B------:R-:W-:-:S03]  /*0380*/  SHF.L.U32 R6, R6, 0x17, RZ ;  /* 0x0000001706067819 */ /* 0x000fc600000006ff */
[----:B------:R-:W-:-:S04]  /*0390*/  FFMA R7, R4, 1.4426950216293334961, -R7 ;  /* 0x3fb8aa3b04077823 */ /* 0x000fc80000000807 */
[----:B------:R-:W-:-:S04]  /*03a0*/  FFMA R4, R4, 1.925963033500011079e-08, R7 ;  /* 0x32a5706004047823 */ /* 0x000fc80000000007 */
[----:B------:R-:W0:Y:S02]  /*03b0*/  MUFU.EX2 R7, R4 ;  /* 0x0000000400077308 */ /* 0x000e240000000800 */
[----:B0-----:R-:W-:-:S07]  /*03c0*/  FMUL R7, R6, R7 ;  /* 0x0000000706077220 */ /* 0x001fce0000400000 */
.L_x_5:
[----:B------:R-:W-:Y:S05]  /*03d0*/  BSYNC.RECONVERGENT B0 ;  /* 0x0000000000007941 */ /* 0x000fea0003800200 */
.L_x_4:
[----:B------:R-:W-:Y:S04]  /*03e0*/  BSSY.RECONVERGENT B0, `(.L_x_6) ;  /* 0x000000c000007945 */ /* 0x000fe80003800200 */
[----:B------:R-:W-:Y:S05]  /*03f0*/  @P0 BRA `(.L_x_7) ;  /* 0x0000000000280947 */ /* 0x000fea0003800000 */
[----:B------:R-:W-:Y:S01]  /*0400*/  IMAD.MOV.U32 R4, RZ, RZ, 0x3bbb989d ;  /* 0x3bbb989dff047424 */ /* 0x000fe200078e00ff */
[----:B------:R-:W-:-:S03]  /*0410*/  MOV R11, 0x437c0000 ;  /* 0x437c0000000b7802 */ /* 0x000fc60000000f00 */
[----:B------:R-:W-:-:S04]  /*0420*/  FFMA.SAT R4, R5, R4, 0.5 ;  /* 0x3f00000005047423 */ /* 0x000fc80000002004 */
[----:B------:R-:W-:-:S04]  /*0430*/  FFMA.RM R4, R4, R11, 12582913 ;  /* 0x4b40000104047423 */ /* 0x000fc8000000400b */
[C---:B------:R-:W-:Y:S01]  /*0440*/  FADD R6, R4.reuse, -12583039 ;  /* 0xcb40007f04067421 */ /* 0x040fe20000000000 */
[----:B------:R-:W-:-:S03]  /*0450*/  IMAD.SHL.U32 R4, R4, 0x800000, RZ ;  /* 0x0080000004047824 */ /* 0x000fc600078e00ff */
[----:B------:R-:W-:-:S04]  /*0460*/  FFMA R6, R5, 1.4426950216293334961, -R6 ;  /* 0x3fb8aa3b05067823 */ /* 0x000fc80000000806 */
[----:B------:R-:W-:-:S04]  /*0470*/  FFMA R6, R5, 1.925963033500011079e-08, R6 ;  /* 0x32a5706005067823 */ /* 0x000fc80000000006 */
[----:B------:R-:W0:Y:S02]  /*0480*/  MUFU.EX2 R5, R6 ;  /* 0x0000000600057308 */ /* 0x000e240000000800 */
[----:B0-----:R-:W-:-:S07]  /*0490*/  FMUL R8, R4, R5 ;  /* 0x0000000504087220 */ /* 0x001fce0000400000 */
.L_x_7:
[----:B------:R-:W-:Y:S05]  /*04a0*/  BSYNC.RECONVERGENT B0 ;  /* 0x0000000000007941 */ /* 0x000fea0003800200 */
.L_x_6:
[----:B------:R-:W-:-:S04]  /*04b0*/  FADD R4, R9, R3 ;  /* 0x0000000309047221 */ /* 0x000fc80000000000 */
[----:B------:R-:W-:-:S04]  /*04c0*/  FADD R5, R4, R7 ;  /* 0x0000000704057221 */ /* 0x000fc80000000000 */
[----:B------:R-:W-:-:S05]  /*04d0*/  FADD R5, R5, R8 ;  /* 0x0000000805057221 */ /* 0x000fca0000000000 */
[----:B------:R-:W0:Y:S02]  /*04e0*/  SHFL.BFLY PT, R4, R5, 0x10, 0x1f ;  /* 0x0e001f0005047f89 */ /* 0x000e2400000e0000 */
[----:B0-----:R-:W-:-:S05]  /*04f0*/  FADD R6, R5, R4 ;  /* 0x0000000405067221 */ /* 0x001fca0000000000 */
[----:B------:R-:W0:Y:S02]  /*0500*/  SHFL.BFLY PT, R11, R6, 0x8, 0x1f ;  /* 0x0d001f00060b7f89 */ /* 0x000e2400000e0000 */
[----:B0-----:R-:W-:-:S05]  /*0510*/  FADD R11, R6, R11 ;  /* 0x0000000b060b7221 */ /* 0x001fca0000000000 */
[----:B------:R-:W0:Y:S02]  /*0520*/  SHFL.BFLY PT, R4, R11, 0x4, 0x1f ;  /* 0x0c801f000b047f89 */ /* 0x000e2400000e0000 */
[----:B0-----:R-:W-:Y:S01]  /*0530*/  FADD R10, R11, R4 ;  /* 0x000000040b0a7221 */ /* 0x001fe20000000000 */
[----:B------:R-:W-:-:S04]  /*0540*/  LOP3.LUT P1, R4, R0, 0x1f, RZ, 0xc0, !PT ;  /* 0x0000001f00047812 */ /* 0x000fc8000782c0ff */
[----:B------:R-:W0:Y:S01]  /*0550*/  SHFL.BFLY PT, R13, R10, 0x2, 0x1f ;  /* 0x0c401f000a0d7f89 */ /* 0x000e2200000e0000 */
[----:B------:R-:W-:-:S08]  /*0560*/  ISETP.GT.U32.AND P2, PT, R4, 0x1, PT ;  /* 0x000000010400780c */ /* 0x000fd00003f44070 */
[----:B------:R-:W1:Y:S01]  /*0570*/  @!P1 S2R R14, SR_CgaCtaId ;  /* 0x00000000000e9919 */ /* 0x000e620000008800 */
[----:B------:R-:W-:-:S04]  /*0580*/  @!P1 MOV R5, 0x400 ;  /* 0x0000040000059802 */ /* 0x000fc80000000f00 */
[----:B------:R-:W2:Y:S01]  /*0590*/  @!P2 S2R R15, SR_CgaCtaId ;  /* 0x00000000000fa919 */ /* 0x000ea20000008800 */
[----:B------:R-:W-:Y:S01]  /*05a0*/  @!P2 MOV R6, 0x400 ;  /* 0x000004000006a802 */ /* 0x000fe20000000f00 */
[----:B0-----:R-:W-:-:S05]  /*05b0*/  FADD R13, R10, R13 ;  /* 0x0000000d0a0d7221 */ /* 0x001fca0000000000 */
[----:B------:R-:W0:Y:S01]  /*05c0*/  SHFL.BFLY PT, R12, R13, 0x1, 0x1f ;  /* 0x0c201f000d0c7f89 */ /* 0x000e2200000e0000 */
[----:B-1----:R-:W-:-:S04]  /*05d0*/  @!P1 LEA R5, R14, R5, 0x18 ;  /* 0x000000050e059211 */ /* 0x002fc800078ec0ff */
[----:B------:R-:W-:Y:S01]  /*05e0*/  @!P1 LEA.HI R5, R0, R5, RZ, 0x1d ;  /* 0x0000000500059211 */ /* 0x000fe200078fe8ff */
[----:B------:R-:W-:Y:S01]  /*05f0*/  IMAD.MOV.U32 R0, RZ, RZ, RZ ;  /* 0x000000ffff007224 */ /* 0x000fe200078e00ff */
[----:B--2---:R-:W-:-:S04]  /*0600*/  @!P2 LEA R15, R15, R6, 0x18 ;  /* 0x000000060f0fa211 */ /* 0x004fc800078ec0ff */
[----:B------:R-:W-:Y:S01]  /*0610*/  @!P2 LEA R4, R4, R15, 0x2 ;  /* 0x0000000f0404a211 */ /* 0x000fe200078e10ff */
[----:B0-----:R-:W-:-:S05]  /*0620*/  FADD R12, R13, R12 ;  /* 0x0000000c0d0c7221 */ /* 0x001fca0000000000 */
[----:B------:R-:W-:Y:S01]  /*0630*/  @!P1 STS [R5], R12 ;  /* 0x0000000c05009388 */ /* 0x000fe20000000800 */
[----:B------:R-:W-:Y:S06]  /*0640*/  BAR.SYNC.DEFER_BLOCKING 0x0 ;  /* 0x0000000000007b1d */ /* 0x000fec0000010000 */
[----:B------:R-:W0:Y:S04]  /*0650*/  @!P2 LDS R0, [R4] ;  /* 0x000000000400a984 */ /* 0x000e280000000800 */
[----:B0-----:R-:W0:Y:S02]  /*0660*/  SHFL.BFLY PT, R11, R0, 0x1, 0x1f ;  /* 0x0c201f00000b7f89 */ /* 0x001e2400000e0000 */
[----:B0-----:R-:W-:-:S06]  /*0670*/  FADD R10, R11, R0 ;  /* 0x000000000b0a7221 */ /* 0x001fcc0000000000 */
[----:B------:R-:W0:Y:S01]  /*0680*/  SHFL.IDX PT, R10, R10, RZ, 0x1f ;  /* 0x00001fff0a0a7589 */ /* 0x000e2200000e0000 */
[----:B------:R-:W-:Y:S05]  /*0690*/  @P0 EXIT ;  /* 0x000000000000094d */ /* 0x000fea0003800000 */
[----:B0-----:R-:W0:Y:S01]  /*06a0*/  MUFU.RCP R5, R10 ;  /* 0x0000000a00057308 */ /* 0x001e220000001000 */
[----:B------:R-:W-:Y:S07]  /*06b0*/  BSSY.RECONVERGENT B0, `(.L_x_8) ;  /* 0x000000d000007945 */ /* 0x000fee0003800200 */
[----:B------:R-:W1:Y:S01]  /*06c0*/  FCHK P0, R3, R10 ;  /* 0x0000000a03007302 */ /* 0x000e620000000000 */
[----:B0-----:R-:W-:-:S04]  /*06d0*/  FFMA R0, -R10, R5, 1 ;  /* 0x3f8000000a007423 */ /* 0x001fc80000000105 */
[----:B------:R-:W-:-:S04]  /*06e0*/  FFMA R0, R5, R0, R5 ;  /* 0x0000000005007223 */ /* 0x000fc80000000005 */
[----:B------:R-:W-:-:S04]  /*06f0*/  FFMA R5, R0, R3, RZ ;  /* 0x0000000300057223 */ /* 0x000fc800000000ff */
[----:B------:R-:W-:-:S04]  /*0700*/  FFMA R4, -R10, R5, R3 ;  /* 0x000000050a047223 */ /* 0x000fc80000000103 */
[----:B------:R-:W-:Y:S01]  /*0710*/  FFMA R4, R0, R4, R5 ;  /* 0x0000000400047223 */ /* 0x000fe20000000005 */
[----:B-1----:R-:W-:Y:S06]  /*0720*/  @!P0 BRA `(.L_x_9) ;  /* 0x0000000000148947 */ /* 0x002fec0003800000 */
[----:B------:R-:W-:Y:S01]  /*0730*/  MOV R0, R3 ;  /* 0x0000000300007202 */ /* 0x000fe20000000f00 */
[----:B------:R-:W-:Y:S01]  /*0740*/  IMAD.MOV.U32 R3, RZ, RZ, R10 ;  /* 0x000000ffff037224 */ /* 0x000fe200078e000a */
[----:B------:R-:W-:-:S07]  /*0750*/  MOV R12, 0x770 ;  /* 0x00000770000c7802 */ /* 0x000fce0000000f00 */
[----:B------:R-:W-:Y:S05]  /*0760*/  CALL.REL.NOINC `($__internal_0_$__cuda_sm3x_div_rn_noftz_f32_slowpath) ;  /* 0x0000000000cc7944 */ /* 0x000fea0003c00000 */
[----:B------:R-:W-:-:S07]  /*0770*/  MOV R4, R0 ;  /* 0x0000000000047202 */ /* 0x000fce0000000f00 */
.L_x_9:
[----:B------:R-:W-:Y:S05]  /*0780*/  BSYNC.RECONVERGENT B0 ;  /* 0x0000000000007941 */ /* 0x000fea0003800200 */
.L_x_8:
[----:B------:R-:W0:Y:S01]  /*0790*/  MUFU.RCP R3, R10 ;  /* 0x0000000a00037308 */ /* 0x000e220000001000 */
        /* <DEDUP_REMOVED lines=8> */
[----:B------:R-:W-:Y:S01]  /*0820*/  IMAD.MOV.U32 R0, RZ, RZ, R9 ;  /* 0x000000ffff007224 */ /* 0x000fe200078e0009 */
[----:B------:R-:W-:Y:S02]  /*0830*/  MOV R3, R10 ;  /* 0x0000000a00037202 */ /* 0x000fe40000000f00 */
[----:B------:R-:W-:-:S07]  /*0840*/  MOV R12, 0x860 ;  /* 0x00000860000c7802 */ /* 0x000fce0000000f00 */
[----:B------:R-:W-:Y:S05]  /*0850*/  CALL.REL.NOINC `($__internal_0_$__cuda_sm3x_div_rn_noftz_f32_slowpath) ;  /* 0x0000000000907944 */ /* 0x000fea0003c00000 */
[----:B------:R-:W-:-:S07]  /*0860*/  IMAD.MOV.U32 R5, RZ, RZ, R0 ;  /* 0x000000ffff057224 */ /* 0x000fce00078e0000 */
.L_x_11:
[----:B------:R-:W-:Y:S05]  /*0870*/  BSYNC.RECONVERGENT B0 ;  /* 0x0000000000007941 */ /* 0x000fea0003800200 */
.L_x_10:
        /* <DEDUP_REMOVED lines=14> */
.L_x_13:
[----:B------:R-:W-:Y:S05]  /*0960*/  BSYNC.RECONVERGENT B0 ;  /* 0x0000000000007941 */ /* 0x000fea0003800200 */
.L_x_12:
        /* <DEDUP_REMOVED lines=14> */
.L_x_15:
[----:B------:R-:W-:Y:S05]  /*0a50*/  BSYNC.RECONVERGENT B0 ;  /* 0x0000000000007941 */ /* 0x000fea0003800200 */
.L_x_14:
[----:B------:R-:W0:Y:S02]  /*0a60*/  LDC.64 R8, c[0x0][0x388] ;  /* 0x0000e200ff087b82 */ /* 0x000e240000000a00 */
[----:B0-----:R-:W-:-:S05]  /*0a70*/  IMAD.WIDE R2, R2, 0x4, R8 ;  /* 0x0000000402027825 */ /* 0x001fca00078e0208 */
[----:B------:R-:W-:Y:S01]  /*0a80*/  STG.E.128 desc[UR4][R2.64], R4 ;  /* 0x0000000402007986 */ /* 0x000fe2000c101d04 */
[----:B------:R-:W-:Y:S05]  /*0a90*/  EXIT ;  /* 0x000000000000794d */ /* 0x000fea0003800000 */
        .weak           $__internal_0_$__cuda_sm3x_div_rn_noftz_f32_slowpath
        .type           $__internal_0_$__cuda_sm3x_div_rn_noftz_f32_slowpath,@function
        .size           $__internal_0_$__cuda_sm3x_div_rn_noftz_f32_slowpath,(.L_x_29 - $__internal_0_$__cuda_sm3x_div_rn_noftz_f32_slowpath)
$__internal_0_$__cuda_sm3x_div_rn_noftz_f32_slowpath:
[----:B------:R-:W-:Y:S01]  /*0aa0*/  SHF.R.U32.HI R13, RZ, 0x17, R3 ;  /* 0x00000017ff0d7819 */ /* 0x000fe20000011603 */
[----:B------:R-:W-:Y:S01]  /*0ab0*/  BSSY.RECONVERGENT B1, `(.L_x_16) ;  /* 0x0000062000017945 */ /* 0x000fe20003800200 */
[----:B------:R-:W-:Y:S02]  /*0ac0*/  SHF.R.U32.HI R11, RZ, 0x17, R0 ;  /* 0x00000017ff0b7819 */ /* 0x000fe40000011600 */
[----:B------:R-:W-:Y:S02]  /*0ad0*/  LOP3.LUT R13, R13, 0xff, RZ, 0xc0, !PT ;  /* 0x000000ff0d0d7812 */ /* 0x000fe400078ec0ff */
[----:B------:R-:W-:Y:S02]  /*0ae0*/  LOP3.LUT R16, R11, 0xff, RZ, 0xc0, !PT ;  /* 0x000000ff0b107812 */ /* 0x000fe400078ec0ff */
[----:B------:R-:W-:-:S03]  /*0af0*/  IADD3 R15, PT, PT, R13, -0x1, RZ ;  /* 0xffffffff0d0f7810 */ /* 0x000fc60007ffe0ff */
[----:B------:R-:W-:Y:S01]  /*0b00*/  VIADD R14, R16, 0xffffffff ;  /* 0xffffffff100e7836 */ /* 0x000fe20000000000 */
[----:B------:R-:W-:-:S04]  /*0b10*/  ISETP.GT.U32.AND P0, PT, R15, 0xfd, PT ;  /* 0x000000fd0f00780c */ /* 0x000fc80003f04070 */
[----:B------:R-:W-:-:S13]  /*0b20*/  ISETP.GT.U32.OR P0, PT, R14, 0xfd, P0 ;  /* 0x000000fd0e00780c */ /* 0x000fda0000704470 */
[----:B------:R-:W-:Y:S01]  /*0b30*/  @!P0 MOV R11, RZ ;  /* 0x000000ff000b8202 */ /* 0x000fe20000000f00 */
[----:B------:R-:W-:Y:S06]  /*0b40*/  @!P0 BRA `(.L_x_17) ;  /* 0x00000000005c8947 */ /* 0x000fec0003800000 */
[----:B------:R-:W-:Y:S02]  /*0b50*/  FSETP.GTU.FTZ.AND P0, PT, |R0|, +INF , PT ;  /* 0x7f8000000000780b */ /* 0x000fe40003f1c200 */
[----:B------:R-:W-:-:S04]  /*0b60*/  FSETP.GTU.FTZ.AND P1, PT, |R3|, +INF , PT ;  /* 0x7f8000000300780b */ /* 0x000fc80003f3c200 */
[----:B------:R-:W-:-:S13]  /*0b70*/  PLOP3.LUT P0, PT, P0, P1, PT, 0xf8, 0x8f ;  /* 0x00000000008f781c */ /* 0x000fda0000703f70 */
[----:B------:R-:W-:Y:S05]  /*0b80*/  @P0 BRA `(.L_x_18) ;  /* 0x00000004004c0947 */ /* 0x000fea0003800000 */
[----:B------:R-:W-:-:S13]  /*0b90*/  LOP3.LUT P0, RZ, R3, 0x7fffffff, R0, 0xc8, !PT ;  /* 0x7fffffff03ff7812 */ /* 0x000fda000780c800 */
[----:B------:R-:W-:Y:S05]  /*0ba0*/  @!P0 BRA `(.L_x_19) ;  /* 0x00000004003c8947 */ /* 0x000fea0003800000 */
[C---:B------:R-:W-:Y:S02]  /*0bb0*/  FSETP.NEU.FTZ.AND P1, PT, |R0|.reuse, +INF , PT ;  /* 0x7f8000000000780b */ /* 0x040fe40003f3d200 */
[----:B------:R-:W-:Y:S02]  /*0bc0*/  FSETP.NEU.FTZ.AND P2, PT, |R3|, +INF , PT ;  /* 0x7f8000000300780b */ /* 0x000fe40003f5d200 */
[----:B------:R-:W-:-:S11]  /*0bd0*/  FSETP.NEU.FTZ.AND P0, PT, |R0|, +INF , PT ;  /* 0x7f8000000000780b */ /* 0x000fd60003f1d200 */
[----:B------:R-:W-:Y:S05]  /*0be0*/  @!P2 BRA !P1, `(.L_x_19) ;  /* 0x00000004002ca947 */ /* 0x000fea0004800000 */
[----:B------:R-:W-:-:S04]  /*0bf0*/  LOP3.LUT P1, RZ, R0, 0x7fffffff, RZ, 0xc0, !PT ;  /* 0x7fffffff00ff7812 */ /* 0x000fc8000782c0ff */
[----:B------:R-:W-:-:S13]  /*0c00*/  PLOP3.LUT P1, PT, P2, P1, PT, 0x2f, 0xf2 ;  /* 0x0000000000f2781c */ /* 0x000fda0001722577 */
[----:B------:R-:W-:Y:S05]  /*0c10*/  @P1 BRA `(.L_x_20) ;  /* 0x0000000400181947 */ /* 0x000fea0003800000 */
[----:B------:R-:W-:-:S04]  /*0c20*/  LOP3.LUT P1, RZ, R3, 0x7fffffff, RZ, 0xc0, !PT ;  /* 0x7fffffff03ff7812 */ /* 0x000fc8000782c0ff */
[----:B------:R-:W-:-:S13]  /*0c30*/  PLOP3.LUT P0, PT, P0, P1, PT, 0x2f, 0xf2 ;  /* 0x0000000000f2781c */ /* 0x000fda0000702577 */
[----:B------:R-:W-:Y:S05]  /*0c40*/  @P0 BRA `(.L_x_21) ;  /* 0x0000000400000947 */ /* 0x000fea0003800000 */
[----:B------:R-:W-:Y:S02]  /*0c50*/  ISETP.GE.AND P0, PT, R14, RZ, PT ;  /* 0x000000ff0e00720c */ /* 0x000fe40003f06270 */
[----:B------:R-:W-:-:S11]  /*0c60*/  ISETP.GE.AND P1, PT, R15, RZ, PT ;  /* 0x000000ff0f00720c */ /* 0x000fd60003f26270 */
[----:B------:R-:W-:Y:S01]  /*0c70*/  @P0 MOV R11, RZ ;  /* 0x000000ff000b0202 */ /* 0x000fe20000000f00 */
[----:B------:R-:W-:Y:S02]  /*0c80*/  @!P0 IMAD.MOV.U32 R11, RZ, RZ, -0x40 ;  /* 0xffffffc0ff0b8424 */ /* 0x000fe400078e00ff */
[----:B------:R-:W-:Y:S01]  /*0c90*/  @!P0 FFMA R0, R0, 1.84467440737095516160e+19, RZ ;  /* 0x5f80000000008823 */ /* 0x000fe200000000ff */
[----:B------:R-:W-:Y:S02]  /*0ca0*/  @!P1 FFMA R3, R3, 1.84467440737095516160e+19, RZ ;  /* 0x5f80000003039823 */ /* 0x000fe400000000ff */
[----:B------:R-:W-:-:S07]  /*0cb0*/  @!P1 IADD3 R11, PT, PT, R11, 0x40, RZ ;  /* 0x000000400b0b9810 */ /* 0x000fce0007ffe0ff */
.L_x_17:
[----:B------:R-:W-:Y:S01]  /*0cc0*/  LEA R14, R13, 0xc0800000, 0x17 ;  /* 0xc08000000d0e7811 */ /* 0x000fe200078eb8ff */
[----:B------:R-:W-:Y:S03]  /*0cd0*/  BSSY.RECONVERGENT B2, `(.L_x_22) ;  /* 0x0000036000027945 */ /* 0x000fe60003800200 */
[----:B------:R-:W-:Y:S01]  /*0ce0*/  IADD3 R14, PT, PT, -R14, R3, RZ ;  /* 0x000000030e0e7210 */ /* 0x000fe20007ffe1ff */
[----:B------:R-:W-:-:S03]  /*0cf0*/  VIADD R3, R16, 0xffffff81 ;  /* 0xffffff8110037836 */ /* 0x000fc60000000000 */
[----:B------:R0:W1:Y:S01]  /*0d00*/  MUFU.RCP R15, R14 ;  /* 0x0000000e000f7308 */ /* 0x0000620000001000 */
[----:B------:R-:W-:Y:S01]  /*0d10*/  FADD.FTZ R17, -R14, -RZ ;  /* 0x800000ff0e117221 */ /* 0x000fe20000010100 */
[C---:B------:R-:W-:Y:S01]  /*0d20*/  IMAD R0, R3.reuse, -0x800000, R0 ;  /* 0xff80000003007824 */ /* 0x040fe200078e0200 */
[----:B0-----:R-:W-:-:S04]  /*0d30*/  IADD3 R14, PT, PT, R3, 0x7f, -R13 ;  /* 0x0000007f030e7810 */ /* 0x001fc80007ffe80d */
[----:B------:R-:W-:Y:S01]  /*0d40*/  IADD3 R14, PT, PT, R14, R11, RZ ;  /* 0x0000000b0e0e7210 */ /* 0x000fe20007ffe0ff */
[----:B-1----:R-:W-:-:S04]  /*0d50*/  FFMA R16, R15, R17, 1 ;  /* 0x3f8000000f107423 */ /* 0x002fc80000000011 */
[----:B------:R-:W-:-:S04]  /*0d60*/  FFMA R18, R15, R16, R15 ;  /* 0x000000100f127223 */ /* 0x000fc8000000000f */
[----:B------:R-:W-:-:S04]  /*0d70*/  FFMA R15, R0, R18, RZ ;  /* 0x00000012000f7223 */ /* 0x000fc800000000ff */
[----:B------:R-:W-:-:S04]  /*0d80*/  FFMA R16, R17, R15, R0 ;  /* 0x0000000f11107223 */ /* 0x000fc80000000000 */
[----:B------:R-:W-:-:S04]  /*0d90*/  FFMA R15, R18, R16, R15 ;  /* 0x00000010120f7223 */ /* 0x000fc8000000000f */
[----:B------:R-:W-:-:S04]  /*0da0*/  FFMA R16, R17, R15, R0 ;  /* 0x0000000f11107223 */ /* 0x000fc80000000000 */
[----:B------:R-:W-:-:S05]  /*0db0*/  FFMA R0, R18, R16, R15 ;  /* 0x0000001012007223 */ /* 0x000fca000000000f */
[----:B------:R-:W-:-:S04]  /*0dc0*/  SHF.R.U32.HI R3, RZ, 0x17, R0 ;  /* 0x00000017ff037819 */ /* 0x000fc80000011600 */
[----:B------:R-:W-:-:S04]  /*0dd0*/  LOP3.LUT R3, R3, 0xff, RZ, 0xc0, !PT ;  /* 0x000000ff03037812 */ /* 0x000fc800078ec0ff */
[----:B------:R-:W-:-:S05]  /*0de0*/  IADD3 R13, PT, PT, R3, R14, RZ ;  /* 0x0000000e030d7210 */ /* 0x000fca0007ffe0ff */
[----:B------:R-:W-:-:S05]  /*0df0*/  VIADD R3, R13, 0xffffffff ;  /* 0xffffffff0d037836 */ /* 0x000fca0000000000 */
[----:B------:R-:W-:-:S13]  /*0e00*/  ISETP.GE.U32.AND P0, PT, R3, 0xfe, PT ;  /* 0x000000fe0300780c */ /* 0x000fda0003f06070 */
[----:B------:R-:W-:Y:S05]  /*0e10*/  @!P0 BRA `(.L_x_23) ;  /* 0x0000000000808947 */ /* 0x000fea0003800000 */
[----:B------:R-:W-:-:S13]  /*0e20*/  ISETP.GT.AND P0, PT, R13, 0xfe, PT ;  /* 0x000000fe0d00780c */ /* 0x000fda0003f04270 */
[----:B------:R-:W-:Y:S05]  /*0e30*/  @P0 BRA `(.L_x_24) ;  /* 0x00000000006c0947 */ /* 0x000fea0003800000 */
[----:B------:R-:W-:-:S13]  /*0e40*/  ISETP.GE.AND P0, PT, R13, 0x1, PT ;  /* 0x000000010d00780c */ /* 0x000fda0003f06270 */
[----:B------:R-:W-:Y:S05]  /*0e50*/  @P0 BRA `(.L_x_25) ;  /* 0x0000000000740947 */ /* 0x000fea0003800000 */
[----:B------:R-:W-:Y:S02]  /*0e60*/  ISETP.GE.AND P0, PT, R13, -0x18, PT ;  /* 0xffffffe80d00780c */ /* 0x000fe40003f06270 */
[----:B------:R-:W-:-:S11]  /*0e70*/  LOP3.LUT R0, R0, 0x80000000, RZ, 0xc0, !PT ;  /* 0x8000000000007812 */ /* 0x000fd600078ec0ff */
[----:B------:R-:W-:Y:S05]  /*0e80*/  @!P0 BRA `(.L_x_25) ;  /* 0x0000000000688947 */ /* 0x000fea0003800000 */
[CCC-:B------:R-:W-:Y:S01]  /*0e90*/  FFMA.RZ R3, R18.reuse, R16.reuse, R15.reuse ;  /* 0x0000001012037223 */ /* 0x1c0fe2000000c00f */
[CCC-:B------:R-:W-:Y:S01]  /*0ea0*/  FFMA.RM R14, R18.reuse, R16.reuse, R15.reuse ;  /* 0x00000010120e7223 */ /* 0x1c0fe2000000400f */
[C---:B------:R-:W-:Y:S02]  /*0eb0*/  ISETP.NE.AND P2, PT, R13.reuse, RZ, PT ;  /* 0x000000ff0d00720c */ /* 0x040fe40003f45270 */
[----:B------:R-:W-:Y:S02]  /*0ec0*/  ISETP.NE.AND P1, PT, R13, RZ, PT ;  /* 0x000000ff0d00720c */ /* 0x000fe40003f25270 */
[----:B------:R-:W-:Y:S01]  /*0ed0*/  LOP3.LUT R11, R3, 0x7fffff, RZ, 0xc0, !PT ;  /* 0x007fffff030b7812 */ /* 0x000fe200078ec0ff */
[----:B------:R-:W-:Y:S01]  /*0ee0*/  FFMA.RP R3, R18, R16, R15 ;  /* 0x0000001012037223 */ /* 0x000fe2000000800f */
[----:B------:R-:W-:Y:S02]  /*0ef0*/  IADD3 R16, PT, PT, R13, 0x20, RZ ;  /* 0x000000200d107810 */ /* 0x000fe40007ffe0ff */
[----:B------:R-:W-:-:S02]  /*0f00*/  LOP3.LUT R11, R11, 0x800000, RZ, 0xfc, !PT ;  /* 0x008000000b0b7812 */ /* 0x000fc400078efcff */
[----:B------:R-:W-:Y:S02]  /*0f10*/  IADD3 R13, PT, PT, -R13, RZ, RZ ;  /* 0x000000ff0d0d7210 */ /* 0x000fe40007ffe1ff */
[----:B------:R-:W-:Y:S02]  /*0f20*/  SHF.L.U32 R16, R11, R16, RZ ;  /* 0x000000100b107219 */ /* 0x000fe400000006ff */
[----:B------:R-:W-:Y:S02]  /*0f30*/  FSETP.NEU.FTZ.AND P0, PT, R3, R14, PT ;  /* 0x0000000e0300720b */ /* 0x000fe40003f1d000 */
[----:B------:R-:W-:Y:S02]  /*0f40*/  SEL R14, R13, RZ, P2 ;  /* 0x000000ff0d0e7207 */ /* 0x000fe40001000000 */
[----:B------:R-:W-:Y:S02]  /*0f50*/  ISETP.NE.AND P1, PT, R16, RZ, P1 ;  /* 0x000000ff1000720c */ /* 0x000fe40000f25270 */
[----:B------:R-:W-:-:S02]  /*0f60*/  SHF.R.U32.HI R14, RZ, R14, R11 ;  /* 0x0000000eff0e7219 */ /* 0x000fc4000001160b */
[----:B------:R-:W-:Y:S02]  /*0f70*/  PLOP3.LUT P0, PT, P0, P1, PT, 0xf8, 0x8f ;  /* 0x00000000008f781c */ /* 0x000fe40000703f70 */
[----:B------:R-:W-:Y:S02]  /*0f80*/  SHF.R.U32.HI R16, RZ, 0x1, R14 ;  /* 0x00000001ff107819 */ /* 0x000fe4000001160e */
[----:B------:R-:W-:-:S04]  /*0f90*/  SEL R3, RZ, 0x1, !P0 ;  /* 0x00000001ff037807 */ /* 0x000fc80004000000 */
[----:B------:R-:W-:-:S04]  /*0fa0*/  LOP3.LUT R3, R3, 0x1, R16, 0xf8, !PT ;  /* 0x0000000103037812 */ /* 0x000fc800078ef810 */
[----:B------:R-:W-:-:S05]  /*0fb0*/  LOP3.LUT R3, R3, R14, RZ, 0xc0, !PT ;  /* 0x0000000e03037212 */ /* 0x000fca00078ec0ff */
[----:B------:R-:W-:-:S05]  /*0fc0*/  IMAD.IADD R3, R16, 0x1, R3 ;  /* 0x0000000110037824 */ /* 0x000fca00078e0203 */
[----:B------:R-:W-:Y:S01]  /*0fd0*/  LOP3.LUT R0, R3, R0, RZ, 0xfc, !PT ;  /* 0x0000000003007212 */ /* 0x000fe200078efcff */
[----:B------:R-:W-:Y:S06]  /*0fe0*/  BRA `(.L_x_25) ;  /* 0x0000000000107947 */ /* 0x000fec0003800000 */
.L_x_24:
[----:B------:R-:W-:-:S04]  /*0ff0*/  LOP3.LUT R0, R0, 0x80000000, RZ, 0xc0, !PT ;  /* 0x8000000000007812 */ /* 0x000fc800078ec0ff */
[----:B------:R-:W-:Y:S01]  /*1000*/  LOP3.LUT R0, R0, 0x7f800000, RZ, 0xfc, !PT ;  /* 0x7f80000000007812 */ /* 0x000fe200078efcff */
[----:B------:R-:W-:Y:S06]  /*1010*/  BRA `(.L_x_25) ;  /* 0x0000000000047947 */ /* 0x000fec0003800000 */
.L_x_23:
[----:B------:R-:W-:-:S07]  /*1020*/  LEA R0, R14, R0, 0x17 ;  /* 0x000000000e007211 */ /* 0x000fce00078eb8ff */
.L_x_25:
[----:B------:R-:W-:Y:S05]  /*1030*/  BSYNC.RECONVERGENT B2 ;  /* 0x0000000000027941 */ /* 0x000fea0003800200 */
.L_x_22:
[----:B------:R-:W-:Y:S05]  /*1040*/  BRA `(.L_x_26) ;  /* 0x0000000000207947 */ /* 0x000fea0003800000 */
.L_x_21:
[----:B------:R-:W-:-:S04]  /*1050*/  LOP3.LUT R0, R3, 0x80000000, R0, 0x48, !PT ;  /* 0x8000000003007812 */ /* 0x000fc800078e4800 */
[----:B------:R-:W-:Y:S01]  /*1060*/  LOP3.LUT R0, R0, 0x7f800000, RZ, 0xfc, !PT ;  /* 0x7f80000000007812 */ /* 0x000fe200078efcff */
[----:B------:R-:W-:Y:S06]  /*1070*/  BRA `(.L_x_26) ;  /* 0x0000000000147947 */ /* 0x000fec0003800000 */
.L_x_20:
[----:B------:R-:W-:Y:S01]  /*1080*/  LOP3.LUT R0, R3, 0x80000000, R0, 0x48, !PT ;  /* 0x8000000003007812 */ /* 0x000fe200078e4800 */
[----:B------:R-:W-:Y:S06]  /*1090*/  BRA `(.L_x_26) ;  /* 0x00000000000c7947 */ /* 0x000fec0003800000 */
.L_x_19:
[----:B------:R-:W0:Y:S01]  /*10a0*/  MUFU.RSQ R0, -QNAN ;  /* 0xffc0000000007908 */ /* 0x000e220000001400 */
[----:B------:R-:W-:Y:S05]  /*10b0*/  BRA `(.L_x_26) ;  /* 0x0000000000047947 */ /* 0x000fea0003800000 */
.L_x_18:
[----:B------:R-:W-:-:S07]  /*10c0*/  FADD.FTZ R0, R0, R3 ;  /* 0x0000000300007221 */ /* 0x000fce0000010000 */
.L_x_26:
[----:B------:R-:W-:Y:S05]  /*10d0*/  BSYNC.RECONVERGENT B1 ;  /* 0x0000000000017941 */ /* 0x000fea0003800200 */
.L_x_16:
[----:B------:R-:W-:-:S04]  /*10e0*/  HFMA2 R13, -RZ, RZ, 0, 0 ;  /* 0x00000000ff0d7431 */ /* 0x000fc800000001ff */
[----:B0-----:R-:W-:Y:S05]  /*10f0*/  RET.REL.NODEC R12 `(_Z30softmax_f32x4_per_token_kernelILi64EEvPfS0_i) ;  /* 0xffffffec0cc07950 */ /* 0x001fea0003c3ffff */
.L_x_27:
[----:B------:R-:W-:-:S00]  /*1100*/  BRA `(.L_x_27) ;  /* 0xfffffffc00fc7947 */ /* 0x000fc0000383ffff */
[----:B------:R-:W-:-:S00]  /*1110*/  NOP ;  /* 0x0000000000007918 */ /* 0x000fc00000000000 */
        /* <DEDUP_REMOVED lines=14> */
.L_x_29:


//--------------------- .text._Z20scale_uniform_kernelPfiff --------------------------
	.section	.text._Z20scale_uniform_kernelPfiff,"ax",@progbits
	.align	128
        .global         _Z20scale_uniform_kernelPfiff
        .type           _Z20scale_uniform_kernelPfiff,@function
        .size           _Z20scale_uniform_kernelPfiff,(.L_x_31 - _Z20scale_uniform_kernelPfiff)
        .other          _Z20scale_uniform_kernelPfiff,@"STO_CUDA_ENTRY STV_DEFAULT"
_Z20scale_uniform_kernelPfiff:
.text._Z20scale_uniform_kernelPfiff:
[----:B------:R-:W-:Y:S01]  /*0000*/  LDC R1, c[0x0][0x37c] ;  /* 0x0000df00ff017b82 */ /* 0x000fe20000000800 */
[----:B------:R-:W0:Y:S07]  /*0010*/  S2R R0, SR_TID.X ;  /* 0x0000000000007919 */ /* 0x000e2e0000002100 */
[----:B------:R-:W0:Y:S01]  /*0020*/  S2UR UR4, SR_CTAID.X ;  /* 0x00000000000479c3 */ /* 0x000e220000002500 */
[----:B------:R-:W1:Y:S07]  /*0030*/  LDCU UR5, c[0x0][0x388] ;  /* 0x00007100ff0577ac */ /* 0x000e6e0008000800 */
[----:B------:R-:W0:Y:S02]  /*0040*/  LDC R5, c[0x0][0x360] ;  /* 0x0000d800ff057b82 */ /* 0x000e240000000800 */
[----:B0-----:R-:W-:-:S05]  /*0050*/  IMAD R5, R5, UR4, R0 ;  /* 0x0000000405057c24 */ /* 0x001fca000f8e0200 */
[----:B-1----:R-:W-:-:S13]  /*0060*/  ISETP.GE.AND P0, PT, R5, UR5, PT ;  /* 0x0000000505007c0c */ /* 0x002fda000bf06270 */
[----:B------:R-:W-:Y:S05]  /*0070*/  @P0 EXIT ;  /* 0x000000000000094d */ /* 0x000fea0003800000 */
[----:B------:R-:W0:Y:S01]  /*0080*/  LDC.64 R2, c[0x0][0x380] ;  /* 0x0000e000ff027b82 */ /* 0x000e220000000a00 */
[----:B------:R-:W1:Y:S01]  /*0090*/  LDCU.64 UR4, c[0x0][0x358] ;  /* 0x00006b00ff0477ac */ /* 0x000e620008000a00 */
[----:B------:R-:W2:Y:S06]  /*00a0*/  LDCU UR6, c[0x0][0x390] ;  /* 0x00007200ff0677ac */ /* 0x000eac0008000800 */
[----:B------:R-:W2:Y:S01]  /*00b0*/  LDC R7, c[0x0][0x38c] ;  /* 0x0000e300ff077b82 */ /* 0x000ea20000000800 */
[----:B0-----:R-:W-:-:S05]  /*00c0*/  IMAD.WIDE R2, R5, 0x4, R2 ;  /* 0x0000000405027825 */ /* 0x001fca00078e0202 */
[----:B-1----:R-:W3:Y:S01]  /*00d0*/  LDG.E R0, desc[UR4][R2.64] ;  /* 0x0000000402007981 */ /* 0x002ee2000c1e1900 */
[----:B--2---:R-:W-:-:S04]  /*00e0*/  FADD R5, -R7, UR6 ;  /* 0x0000000607057e21 */ /* 0x004fc80008000100 */
[----:B---3--:R-:W-:-:S05]  /*00f0*/  FFMA R5, R0, R5, R7 ;  /* 0x0000000500057223 */ /* 0x008fca0000000007 */
[----:B------:R-:W-:Y:S01]  /*0100*/  STG.E desc[UR4][R2.64], R5 ;  /* 0x0000000502007986 */ /* 0x000fe2000c101904 */
[----:B------:R-:W-:Y:S05]  /*0110*/  EXIT ;  /* 0x000000000000794d */ /* 0x000fea0003800000 */
.L_x_28:
        /* <DEDUP_REMOVED lines=14> */
.L_x_31:


//--------------------- .nv.shared._Z30softmax_f32x4_per_token_kernelILi64EEvPfS0_i --------------------------
	.section	.nv.shared._Z30softmax_f32x4_per_token_kernelILi64EEvPfS0_i,"aw",@nobits
	.sectionflags	@""
	.align	4
.nv.shared._Z30softmax_f32x4_per_token_kernelILi64EEvPfS0_i:
	.zero		1032


//--------------------- .nv.shared.reserved.0     --------------------------
	.section	.nv.shared.reserved.0,"aw",@nobits
	.weak		__nv_reservedSMEM_offset_0_alias
	.size		__nv_reservedSMEM_offset_0_alias, 0, 64
	.other		__nv_reservedSMEM_offset_0_alias,@"STO_CUDA_RESERVED_SHARED STV_DEFAULT"
__nv_reservedSMEM_offset_0_alias:
	.zero		0
	.zero		64


//--------------------- .nv.constant0._Z30softmax_f32x4_per_token_kernelILi64EEvPfS0_i --------------------------
	.section	.nv.constant0._Z30softmax_f32x4_per_token_kernelILi64EEvPfS0_i,"a",@progbits
	.sectionflags	@""
	.align	4
.nv.constant0._Z30softmax_f32x4_per_token_kernelILi64EEvPfS0_i:
	.zero		916


//--------------------- .nv.constant0._Z20scale_uniform_kernelPfiff --------------------------
	.section	.nv.constant0._Z20scale_uniform_kernelPfiff,"a",@progbits
	.sectionflags	@""
	.align	4
.nv.constant0._Z20scale_uniform_kernelPfiff:
	.zero		916


//--------------------- SYMBOLS --------------------------

	.type		.nv.reservedSmem.offset0,@object
	.size		.nv.reservedSmem.offset0,0x4
	.type		.nv.reservedSmem.cap,@object
	.size		.nv.reservedSmem.cap,0x4
